	.headerflags	@"EF_CUDA_TEXMODE_UNIFIED EF_CUDA_64BIT_ADDRESS EF_CUDA_SM86 EF_CUDA_VIRTUAL_SM(EF_CUDA_SM86)"
	.elftype	@"ET_EXEC"


//--------------------- .nv.info                  --------------------------
	.section	.nv.info,"",@"SHT_CUDA_INFO"
	.align	4


	//----- nvinfo : EIATTR_REGCOUNT
	.align		4
        /*0000*/ 	.byte	0x04, 0x2f
        /*0002*/ 	.short	(.L_2 - .L_1)
	.align		4
.L_1:
        /*0004*/ 	.word	index@(triton_red_fused__scaled_dot_product_flash_attention__to_copy_add_mean_mul_pow_rsqrt_2)
        /*0008*/ 	.word	0x00000028


	//----- nvinfo : EIATTR_MIN_STACK_SIZE
	.align		4
.L_2:
        /*000c*/ 	.byte	0x04, 0x12
        /*000e*/ 	.short	(.L_4 - .L_3)
	.align		4
.L_3:
        /*0010*/ 	.word	index@(triton_red_fused__scaled_dot_product_flash_attention__to_copy_add_mean_mul_pow_rsqrt_2)
        /*0014*/ 	.word	0x00000000


	//----- nvinfo : EIATTR_FRAME_SIZE
	.align		4
.L_4:
        /*0018*/ 	.byte	0x04, 0x11
        /*001a*/ 	.short	(.L_6 - .L_5)
	.align		4
.L_5:
        /*001c*/ 	.word	index@(triton_red_fused__scaled_dot_product_flash_attention__to_copy_add_mean_mul_pow_rsqrt_2)
        /*0020*/ 	.word	0x00000000


	//----- nvinfo : EIATTR_MIN_STACK_SIZE
	.align		4
.L_6:
        /*0024*/ 	.byte	0x04, 0x12
        /*0026*/ 	.short	(.L_8 - .L_7)
	.align		4
.L_7:
        /*0028*/ 	.word	index@(triton_red_fused__scaled_dot_product_flash_attention__to_copy_add_mean_mul_pow_rsqrt_2)
        /*002c*/ 	.word	0x00000000
.L_8:


//--------------------- .nv.info.triton_red_fused__scaled_dot_product_flash_attention__to_copy_add_mean_mul_pow_rsqrt_2 --------------------------
	.section	.nv.info.triton_red_fused__scaled_dot_product_flash_attention__to_copy_add_mean_mul_pow_rsqrt_2,"",@"SHT_CUDA_INFO"
	.sectionflags	@""
	.align	4


	//----- nvinfo : EIATTR_CUDA_API_VERSION
	.align		4
        /*0000*/ 	.byte	0x04, 0x37
        /*0002*/ 	.short	(.L_10 - .L_9)
.L_9:
        /*0004*/ 	.word	0x0000007c


	//----- nvinfo : EIATTR_SW2861232_WAR
	.align		4
.L_10:
        /*0008*/ 	.byte	0x01, 0x35
	.zero		2


	//----- nvinfo : EIATTR_PARAM_CBANK
	.align		4
        /*000c*/ 	.byte	0x04, 0x0a
        /*000e*/ 	.short	(.L_12 - .L_11)
	.align		4
.L_11:
        /*0010*/ 	.word	index@(.nv.constant0.triton_red_fused__scaled_dot_product_flash_attention__to_copy_add_mean_mul_pow_rsqrt_2)
        /*0014*/ 	.short	0x0160
        /*0016*/ 	.short	0x0048


	//----- nvinfo : EIATTR_CBANK_PARAM_SIZE
	.align		4
.L_12:
        /*0018*/ 	.byte	0x03, 0x19
        /*001a*/ 	.short	0x0048


	//----- nvinfo : EIATTR_KPARAM_INFO
	.align		4
        /*001c*/ 	.byte	0x04, 0x17
        /*001e*/ 	.short	(.L_14 - .L_13)
.L_13:
        /*0020*/ 	.word	0x00000000
        /*0024*/ 	.short	0x0009
        /*0026*/ 	.short	0x0040
        /*0028*/ 	.byte	0x00, 0xf4, 0x21, 0x00


	//----- nvinfo : EIATTR_KPARAM_INFO
	.align		4
.L_14:
        /*002c*/ 	.byte	0x04, 0x17
        /*002e*/ 	.short	(.L_16 - .L_15)
.L_15:
        /*0030*/ 	.word	0x00000000
        /*0034*/ 	.short	0x0008
        /*0036*/ 	.short	0x003c
        /*0038*/ 	.byte	0x00, 0xf0, 0x11, 0x00


	//----- nvinfo : EIATTR_KPARAM_INFO
	.align		4
.L_16:
        /*003c*/ 	.byte	0x04, 0x17
        /*003e*/ 	.short	(.L_18 - .L_17)
.L_17:
        /*0040*/ 	.word	0x00000000
        /*0044*/ 	.short	0x0007
        /*0046*/ 	.short	0x0038
        /*0048*/ 	.byte	0x00, 0xf0, 0x11, 0x00


	//----- nvinfo : EIATTR_KPARAM_INFO
	.align		4
.L_18:
        /*004c*/ 	.byte	0x04, 0x17
        /*004e*/ 	.short	(.L_20 - .L_19)
.L_19:
        /*0050*/ 	.word	0x00000000
        /*0054*/ 	.short	0x0006
        /*0056*/ 	.short	0x0030
        /*0058*/ 	.byte	0x00, 0xf4, 0x21, 0x00


	//----- nvinfo : EIATTR_KPARAM_INFO
	.align		4
.L_20:
        /*005c*/ 	.byte	0x04, 0x17
        /*005e*/ 	.short	(.L_22 - .L_21)
.L_21:
        /*0060*/ 	.word	0x00000000
        /*0064*/ 	.short	0x0005
        /*0066*/ 	.short	0x0028
        /*0068*/ 	.byte	0x00, 0xf4, 0x21, 0x00


	//----- nvinfo : EIATTR_KPARAM_INFO
	.align		4
.L_22:
        /*006c*/ 	.byte	0x04, 0x17
        /*006e*/ 	.short	(.L_24 - .L_23)
.L_23:
        /*0070*/ 	.word	0x00000000
        /*0074*/ 	.short	0x0004
        /*0076*/ 	.short	0x0020
        /*0078*/ 	.byte	0x00, 0xf4, 0x21, 0x00


	//----- nvinfo : EIATTR_KPARAM_INFO
	.align		4
.L_24:
        /*007c*/ 	.byte	0x04, 0x17
        /*007e*/ 	.short	(.L_26 - .L_25)
.L_25:
        /*0080*/ 	.word	0x00000000
        /*0084*/ 	.short	0x0003
        /*0086*/ 	.short	0x0018
        /*0088*/ 	.byte	0x00, 0xf4, 0x21, 0x00


	//----- nvinfo : EIATTR_KPARAM_INFO
	.align		4
.L_26:
        /*008c*/ 	.byte	0x04, 0x17
        /*008e*/ 	.short	(.L_28 - .L_27)
.L_27:
        /*0090*/ 	.word	0x00000000
        /*0094*/ 	.short	0x0002
        /*0096*/ 	.short	0x0010
        /*0098*/ 	.byte	0x00, 0xf4, 0x21, 0x00


	//----- nvinfo : EIATTR_KPARAM_INFO
	.align		4
.L_28:
        /*009c*/ 	.byte	0x04, 0x17
        /*009e*/ 	.short	(.L_30 - .L_29)
.L_29:
        /*00a0*/ 	.word	0x00000000
        /*00a4*/ 	.short	0x0001
        /*00a6*/ 	.short	0x0008
        /*00a8*/ 	.byte	0x00, 0xf4, 0x21, 0x00


	//----- nvinfo : EIATTR_KPARAM_INFO
	.align		4
.L_30:
        /*00ac*/ 	.byte	0x04, 0x17
        /*00ae*/ 	.short	(.L_32 - .L_31)
.L_31:
        /*00b0*/ 	.word	0x00000000
        /*00b4*/ 	.short	0x0000
        /*00b6*/ 	.short	0x0000
        /*00b8*/ 	.byte	0x00, 0xf4, 0x21, 0x00


	//----- nvinfo : EIATTR_MAXREG_COUNT
	.align		4
.L_32:
        /*00bc*/ 	.byte	0x03, 0x1b
        /*00be*/ 	.short	0x00ff


	//----- nvinfo : EIATTR_COOP_GROUP_MASK_REGIDS
	.align		4
        /*00c0*/ 	.byte	0x04, 0x29
        /*00c2*/ 	.short	(.L_34 - .L_33)


	//   ....[0]....
.L_33:
        /*00c4*/ 	.word	0xffffffff


	//   ....[1]....
        /*00c8*/ 	.word	0xffffffff


	//   ....[2]....
        /*00cc*/ 	.word	0xffffffff


	//   ....[3]....
        /*00d0*/ 	.word	0xffffffff


	//   ....[4]....
        /*00d4*/ 	.word	0xffffffff


	//   ....[5]....
        /*00d8*/ 	.word	0xffffffff


	//   ....[6]....
        /*00dc*/ 	.word	0xffffffff


	//   ....[7]....
        /*00e0*/ 	.word	0xffffffff


	//   ....[8]....
        /*00e4*/ 	.word	0xffffffff


	//   ....[9]....
        /*00e8*/ 	.word	0xffffffff


	//----- nvinfo : EIATTR_COOP_GROUP_INSTR_OFFSETS
	.align		4
.L_34:
        /*00ec*/ 	.byte	0x04, 0x28
        /*00ee*/ 	.short	(.L_36 - .L_35)


	//   ....[0]....
.L_35:
        /*00f0*/ 	.word	0x000003e0


	//   ....[1]....
        /*00f4*/ 	.word	0x00000420


	//   ....[2]....
        /*00f8*/ 	.word	0x00000450


	//   ....[3]....
        /*00fc*/ 	.word	0x00000460


	//   ....[4]....
        /*0100*/ 	.word	0x00000490


	//   ....[5]....
        /*0104*/ 	.word	0x000004a0


	//   ....[6]....
        /*0108*/ 	.word	0x000004d0


	//   ....[7]....
        /*010c*/ 	.word	0x000004e0


	//   ....[8]....
        /*0110*/ 	.word	0x00000510


	//   ....[9]....
        /*0114*/ 	.word	0x00000530


	//----- nvinfo : EIATTR_EXIT_INSTR_OFFSETS
	.align		4
.L_36:
        /*0118*/ 	.byte	0x04, 0x1c
        /*011a*/ 	.short	(.L_38 - .L_37)


	//   ....[0]....
.L_37:
        /*011c*/ 	.word	0x00001490


	//----- nvinfo : EIATTR_REQNTID
	.align		4
.L_38:
        /*0120*/ 	.byte	0x04, 0x10
        /*0122*/ 	.short	(.L_40 - .L_39)
.L_39:
        /*0124*/ 	.word	0x00000100
        /*0128*/ 	.word	0x00000001
        /*012c*/ 	.word	0x00000001


	//----- nvinfo : EIATTR_CRS_STACK_SIZE
	.align		4
.L_40:
        /*0130*/ 	.byte	0x04, 0x1e
        /*0132*/ 	.short	(.L_42 - .L_41)
.L_41:
        /*0134*/ 	.word	0x00000000
.L_42:


//--------------------- .nv.callgraph             --------------------------
	.section	.nv.callgraph,"",@"SHT_CUDA_CALLGRAPH"
	.align	4
	.sectionentsize	8
	.align		4
        /*0000*/ 	.word	0x00000000
	.align		4
        /*0004*/ 	.word	0xffffffff
	.align		4
        /*0008*/ 	.word	0x00000000
	.align		4
        /*000c*/ 	.word	0xfffffffe
	.align		4
        /*0010*/ 	.word	0x00000000
	.align		4
        /*0014*/ 	.word	0xfffffffd
	.align		4
        /*0018*/ 	.word	0x00000000
	.align		4
        /*001c*/ 	.word	0xfffffffc


//--------------------- .nv.rel.action            --------------------------
	.section	.nv.rel.action,"",@"SHT_CUDA_RELOCINFO"
	.align	8
	.sectionentsize	8
        /*0000*/ 	.byte	0x73, 0x00, 0x00, 0x00, 0x00, 0x00, 0x00, 0x00, 0x00, 0x00, 0x00, 0x11, 0x25, 0x00, 0x05, 0x36


//--------------------- .nv.constant4             --------------------------
	.section	.nv.constant4,"a",@progbits
	.align	8
	.align		8
.nv.constant4:
        /*0000*/ 	.dword	_$_str


//--------------------- .nv.constant0.triton_red_fused__scaled_dot_product_flash_attention__to_copy_add_mean_mul_pow_rsqrt_2 --------------------------
	.section	.nv.constant0.triton_red_fused__scaled_dot_product_flash_attention__to_copy_add_mean_mul_pow_rsqrt_2,"a",@progbits
	.sectionflags	@""
	.align	4
.nv.constant0.triton_red_fused__scaled_dot_product_flash_attention__to_copy_add_mean_mul_pow_rsqrt_2:
	.zero		424


//--------------------- .text.triton_red_fused__scaled_dot_product_flash_attention__to_copy_add_mean_mul_pow_rsqrt_2 --------------------------
	.section	.text.triton_red_fused__scaled_dot_product_flash_attention__to_copy_add_mean_mul_pow_rsqrt_2,"ax",@progbits
	.sectionflags	@"SHF_BARRIERS=1"
	.sectioninfo	@"SHI_REGISTERS=40"
	.align	128
        .global         triton_red_fused__scaled_dot_product_flash_attention__to_copy_add_mean_mul_pow_rsqrt_2
        .type           triton_red_fused__scaled_dot_product_flash_attention__to_copy_add_mean_mul_pow_rsqrt_2,@function
        .size           triton_red_fused__scaled_dot_product_flash_attention__to_copy_add_mean_mul_pow_rsqrt_2,(.L_x_4 - triton_red_fused__scaled_dot_product_flash_attention__to_copy_add_mean_mul_pow_rsqrt_2)
        .other          triton_red_fused__scaled_dot_product_flash_attention__to_copy_add_mean_mul_pow_rsqrt_2,@"STO_CUDA_ENTRY STV_DEFAULT"
triton_red_fused__scaled_dot_product_flash_attention__to_copy_add_mean_mul_pow_rsqrt_2:
.text.triton_red_fused__scaled_dot_product_flash_attention__to_copy_add_mean_mul_pow_rsqrt_2:
[----:B------:R-:W-:Y:S02]  /*0000*/  IMAD.MOV.U32 R1, RZ, RZ, c[0x0][0x28] ;  /* 0x00000a00ff017624 */ /* 0x000fe400078e00ff */
[----:B------:R-:W0:Y:S01]  /*0010*/  S2R R8, SR_TID.X ;  /* 0x0000000000087919 */ /* 0x000e220000002100 */
[----:B------:R-:W-:Y:S01]  /*0020*/  ULDC.64 UR4, c[0x0][0x118] ;  /* 0x0000460000047ab9 */ /* 0x000fe20000000a00 */
[----:B------:R-:W-:Y:S02]  /*0030*/  BSSY B0, `(.L_x_0) ;  /* 0x0000039000007945 */ /* 0x000fe40003800000 */
[----:B------:R-:W1:Y:S01]  /*0040*/  S2R R9, SR_CTAID.X ;  /* 0x0000000000097919 */ /* 0x000e620000002500 */
[----:B0-----:R-:W-:Y:S01]  /*0050*/  SHF.R.U32.HI R10, RZ, 0x5, R8 ;  /* 0x00000005ff0a7819 */ /* 0x001fe20000011608 */
[----:B------:R-:W-:Y:S02]  /*0060*/  IMAD.SHL.U32 R3, R8, 0x2, RZ ;  /* 0x0000000208037824 */ /* 0x000fe400078e00ff */
[----:B-1----:R-:W-:Y:S01]  /*0070*/  IMAD.SHL.U32 R9, R9, 0x8, RZ ;  /* 0x0000000809097824 */ /* 0x002fe200078e00ff */
[----:B------:R-:W-:-:S04]  /*0080*/  SGXT.U32 R10, R10, 0x3 ;  /* 0x000000030a0a781a */ /* 0x000fc80000000000 */
[----:B------:R-:W-:-:S04]  /*0090*/  LOP3.LUT R0, R10, R9, RZ, 0xfc, !PT ;  /* 0x000000090a007212 */ /* 0x000fc800078efcff */
[C---:B------:R-:W-:Y:S01]  /*00a0*/  ISETP.GE.AND P1, PT, R0.reuse, 0x18180, PT ;  /* 0x000181800000780c */ /* 0x040fe20003f26270 */
[----:B------:R-:W-:-:S04]  /*00b0*/  IMAD.HI R11, R0, 0x2aaaaaab, RZ ;  /* 0x2aaaaaab000b7827 */ /* 0x000fc800078e02ff */
[----:B------:R-:W-:Y:S01]  /*00c0*/  IMAD.SHL.U32 R0, R0, 0x80, RZ ;  /* 0x0000008000007824 */ /* 0x000fe200078e00ff */
[----:B------:R-:W-:-:S04]  /*00d0*/  SHF.R.U32.HI R2, RZ, 0x1f, R11 ;  /* 0x0000001fff027819 */ /* 0x000fc8000001160b */
[----:B------:R-:W-:-:S03]  /*00e0*/  LEA.HI.SX32 R11, R11, R2, 0x1e ;  /* 0x000000020b0b7211 */ /* 0x000fc600078ff2ff */
[----:B------:R-:W-:Y:S02]  /*00f0*/  @P1 IMAD.MOV.U32 R6, RZ, RZ, RZ ;  /* 0x000000ffff061224 */ /* 0x000fe400078e00ff */
[----:B------:R-:W-:Y:S02]  /*0100*/  IMAD R2, R11, 0x1800, R0 ;  /* 0x000018000b027824 */ /* 0x000fe400078e0200 */
[----:B------:R-:W-:Y:S02]  /*0110*/  @P1 IMAD.MOV.U32 R5, RZ, RZ, RZ ;  /* 0x000000ffff051224 */ /* 0x000fe400078e00ff */
[----:B------:R-:W-:Y:S01]  /*0120*/  @P1 IMAD.MOV.U32 R13, RZ, RZ, RZ ;  /* 0x000000ffff0d1224 */ /* 0x000fe200078e00ff */
[----:B------:R-:W-:Y:S01]  /*0130*/  IADD3 R4, R2, 0xc00, RZ ;  /* 0x00000c0002047810 */ /* 0x000fe20007ffe0ff */
[----:B------:R-:W-:Y:S05]  /*0140*/  @P1 BRA `(.L_x_1) ;  /* 0x0000027000001947 */ /* 0x000fea0003800000 */
[----:B------:R-:W-:Y:S02]  /*0150*/  LOP3.LUT R5, R3, 0x3e, RZ, 0xc0, !PT ;  /* 0x0000003e03057812 */ /* 0x000fe400078ec0ff */
[----:B------:R-:W-:-:S02]  /*0160*/  MOV R17, 0x2 ;  /* 0x0000000200117802 */ /* 0x000fc40000000f00 */
[----:B------:R-:W-:-:S04]  /*0170*/  IADD3 R6, P0, R5, R4, RZ ;  /* 0x0000000405067210 */ /* 0x000fc80007f1e0ff */
[----:B------:R-:W-:Y:S02]  /*0180*/  LEA.HI.X.SX32 R7, R4, RZ, 0x1, P0 ;  /* 0x000000ff04077211 */ /* 0x000fe400000f0eff */
[----:B------:R-:W-:Y:S02]  /*0190*/  LEA R12, P0, R6, c[0x0][0x160], 0x1 ;  /* 0x00005800060c7a11 */ /* 0x000fe400078008ff */
[----:B------:R-:W-:Y:S02]  /*01a0*/  LOP3.LUT R4, R4, 0x3e, R3, 0xf8, !PT ;  /* 0x0000003e04047812 */ /* 0x000fe400078ef803 */
[----:B------:R-:W-:Y:S02]  /*01b0*/  LEA.HI.X R13, R6, c[0x0][0x164], R7, 0x1, P0 ;  /* 0x00005900060d7a11 */ /* 0x000fe400000f0c07 */
[----:B------:R-:W-:Y:S01]  /*01c0*/  IADD3 R15, P0, R5, R2, RZ ;  /* 0x00000002050f7210 */ /* 0x000fe20007f1e0ff */
[----:B------:R-:W-:Y:S01]  /*01d0*/  IMAD.WIDE R4, R4, R17, c[0x0][0x160] ;  /* 0x0000580004047625 */ /* 0x000fe200078e0211 */
[C---:B------:R-:W-:Y:S01]  /*01e0*/  LOP3.LUT R6, R2.reuse, 0x3e, R3, 0xf8, !PT ;  /* 0x0000003e02067812 */ /* 0x040fe200078ef803 */
[----:B------:R-:W2:Y:S01]  /*01f0*/  LDG.E.EL R12, [R12.64+0x80] ;  /* 0x000080040c0c7981 */ /* 0x000ea2000c2e1900 */
[----:B------:R-:W-:-:S02]  /*0200*/  LEA.HI.X.SX32 R16, R2, RZ, 0x1, P0 ;  /* 0x000000ff02107211 */ /* 0x000fc400000f0eff */
[C---:B------:R-:W-:Y:S01]  /*0210*/  LEA R14, P0, R15.reuse, c[0x0][0x160], 0x1 ;  /* 0x000058000f0e7a11 */ /* 0x040fe200078008ff */
[----:B------:R-:W-:Y:S01]  /*0220*/  IMAD.WIDE R6, R6, R17, c[0x0][0x160] ;  /* 0x0000580006067625 */ /* 0x000fe200078e0211 */
[----:B------:R-:W3:Y:S02]  /*0230*/  LDG.E.EL R4, [R4.64] ;  /* 0x0000000404047981 */ /* 0x000ee4000c2e1900 */
[----:B------:R-:W-:-:S03]  /*0240*/  LEA.HI.X R15, R15, c[0x0][0x164], R16, 0x1, P0 ;  /* 0x000059000f0f7a11 */ /* 0x000fc600000f0c10 */
[----:B------:R-:W4:Y:S04]  /*0250*/  LDG.E.EL R6, [R6.64] ;  /* 0x0000000406067981 */ /* 0x000f28000c2e1900 */
[----:B------:R-:W5:Y:S01]  /*0260*/  LDG.E.EL R14, [R14.64+0x80] ;  /* 0x000080040e0e7981 */ /* 0x000f62000c2e1900 */
[C---:B--2---:R-:W-:Y:S01]  /*0270*/  PRMT R13, R12.reuse, 0x7632, R13 ;  /* 0x000076320c0d7816 */ /* 0x044fe2000000000d */
[----:B------:R-:W-:Y:S01]  /*0280*/  IMAD.U32 R17, R12, 0x10000, RZ ;  /* 0x000100000c117824 */ /* 0x000fe200078e00ff */
[----:B---3--:R-:W-:-:S03]  /*0290*/  PRMT R12, R4, 0x7632, R12 ;  /* 0x00007632040c7816 */ /* 0x008fc6000000000c */
[----:B------:R-:W-:Y:S01]  /*02a0*/  IMAD.U32 R13, R13, 0x10000, RZ ;  /* 0x000100000d0d7824 */ /* 0x000fe200078e00ff */
[----:B------:R-:W-:Y:S01]  /*02b0*/  FMUL R17, R17, R17 ;  /* 0x0000001111117220 */ /* 0x000fe20000400000 */
[----:B------:R-:W-:Y:S01]  /*02c0*/  IMAD.U32 R16, R4, 0x10000, RZ ;  /* 0x0001000004107824 */ /* 0x000fe200078e00ff */
[----:B------:R-:W-:Y:S01]  /*02d0*/  SHF.L.U32 R12, R12, 0x10, RZ ;  /* 0x000000100c0c7819 */ /* 0x000fe200000006ff */
[----:B------:R-:W-:Y:S01]  /*02e0*/  FMUL R13, R13, R13 ;  /* 0x0000000d0d0d7220 */ /* 0x000fe20000400000 */
[----:B----4-:R-:W-:Y:S01]  /*02f0*/  PRMT R4, R6, 0x7632, R4 ;  /* 0x0000763206047816 */ /* 0x010fe20000000004 */
[----:B------:R-:W-:Y:S01]  /*0300*/  FFMA R16, R16, R16, R17 ;  /* 0x0000001010107223 */ /* 0x000fe20000000011 */
[----:B------:R-:W-:Y:S01]  /*0310*/  IMAD.U32 R6, R6, 0x10000, RZ ;  /* 0x0001000006067824 */ /* 0x000fe200078e00ff */
[C---:B-----5:R-:W-:Y:S01]  /*0320*/  PRMT R5, R14.reuse, 0x7632, R5 ;  /* 0x000076320e057816 */ /* 0x060fe20000000005 */
[----:B------:R-:W-:Y:S01]  /*0330*/  IMAD.U32 R14, R14, 0x10000, RZ ;  /* 0x000100000e0e7824 */ /* 0x000fe200078e00ff */
[----:B------:R-:W-:Y:S01]  /*0340*/  FFMA R13, R12, R12, R13 ;  /* 0x0000000c0c0d7223 */ /* 0x000fe2000000000d */
[----:B------:R-:W-:-:S02]  /*0350*/  IMAD.U32 R4, R4, 0x10000, RZ ;  /* 0x0001000004047824 */ /* 0x000fc400078e00ff */
[----:B------:R-:W-:Y:S01]  /*0360*/  IMAD.U32 R5, R5, 0x10000, RZ ;  /* 0x0001000005057824 */ /* 0x000fe200078e00ff */
[----:B------:R-:W-:Y:S01]  /*0370*/  FMUL R7, R14, R14 ;  /* 0x0000000e0e077220 */ /* 0x000fe20000400000 */
[----:B------:R-:W-:Y:S02]  /*0380*/  FADD R13, R13, R16 ;  /* 0x000000100d0d7221 */ /* 0x000fe40000000000 */
[----:B------:R-:W-:Y:S01]  /*0390*/  FMUL R5, R5, R5 ;  /* 0x0000000505057220 */ /* 0x000fe20000400000 */
[----:B------:R-:W-:-:S03]  /*03a0*/  FFMA R6, R6, R6, R7 ;  /* 0x0000000606067223 */ /* 0x000fc60000000007 */
[----:B------:R-:W-:Y:S02]  /*03b0*/  FFMA R5, R4, R4, R5 ;  /* 0x0000000404057223 */ /* 0x000fe40000000005 */
.L_x_1:
[----:B------:R-:W-:Y:S05]  /*03c0*/  BSYNC B0 ;  /* 0x0000000000007941 */ /* 0x000fea0003800000 */
.L_x_0:
[----:B------:R-:W-:Y:S01]  /*03d0*/  FADD R7, R5, R6 ;  /* 0x0000000605077221 */ /* 0x000fe20000000000 */
[----:B------:R-:W0:Y:S01]  /*03e0*/  SHFL.BFLY PT, R4, R13, 0x10, 0x1f ;  /* 0x0e001f000d047f89 */ /* 0x000e2200000e0000 */
[----:B------:R-:W-:Y:S01]  /*03f0*/  IMAD.MOV.U32 R16, RZ, RZ, 0x3c000000 ;  /* 0x3c000000ff107424 */ /* 0x000fe200078e00ff */
[----:B------:R-:W-:Y:S01]  /*0400*/  MOV R34, RZ ;  /* 0x000000ff00227202 */ /* 0x000fe20000000f00 */
[----:B------:R-:W-:Y:S01]  /*0410*/  UPLOP3.LUT UP0, UPT, UPT, UPT, UPT, 0x80, 0x0 ;  /* 0x000000000000789c */ /* 0x000fe20003f0f070 */
[----:B------:R-:W1:Y:S01]  /*0420*/  SHFL.BFLY PT, R6, R7, 0x10, 0x1f ;  /* 0x0e001f0007067f89 */ /* 0x000e6200000e0000 */
[----:B0-----:R-:W-:Y:S01]  /*0430*/  FADD R4, R4, R13 ;  /* 0x0000000d04047221 */ /* 0x001fe20000000000 */
[----:B-1----:R-:W-:-:S04]  /*0440*/  FADD R12, R7, R6 ;  /* 0x00000006070c7221 */ /* 0x002fc80000000000 */
[----:B------:R-:W0:Y:S04]  /*0450*/  SHFL.BFLY PT, R5, R4, 0x8, 0x1f ;  /* 0x0d001f0004057f89 */ /* 0x000e2800000e0000 */
        /* <DEDUP_REMOVED lines=11> */
[----:B------:R-:W0:Y:S01]  /*0510*/  SHFL.BFLY PT, R4, R7, 0x1, 0x1f ;  /* 0x0c201f0007047f89 */ /* 0x000e2200000e0000 */
[----:B------:R-:W-:-:S03]  /*0520*/  SHF.R.U32.HI R14, RZ, 0x3, R8 ;  /* 0x00000003ff0e7819 */ /* 0x000fc60000011608 */
[----:B------:R-:W1:Y:S01]  /*0530*/  SHFL.BFLY PT, R12, R13, 0x1, 0x1f ;  /* 0x0c201f000d0c7f89 */ /* 0x000e6200000e0000 */
[----:B0-----:R-:W-:Y:S01]  /*0540*/  FADD R5, R7, R4 ;  /* 0x0000000407057221 */ /* 0x001fe20000000000 */
[----:B-1----:R-:W-:-:S03]  /*0550*/  FADD R12, R13, R12 ;  /* 0x0000000c0d0c7221 */ /* 0x002fc60000000000 */
[-C--:B------:R-:W-:Y:S01]  /*0560*/  FFMA R5, R5, R16.reuse, 9.9999999747524270788e-07 ;  /* 0x358637bd05057423 */ /* 0x080fe20000000010 */
[----:B------:R-:W-:Y:S01]  /*0570*/  LOP3.LUT R13, R9, 0x7, R8, 0xf8, !PT ;  /* 0x00000007090d7812 */ /* 0x000fe200078ef808 */
[----:B------:R-:W-:Y:S01]  /*0580*/  FFMA R15, R12, R16, 9.9999999747524270788e-07 ;  /* 0x358637bd0c0f7423 */ /* 0x000fe20000000010 */
[----:B------:R-:W-:-:S03]  /*0590*/  LOP3.LUT R12, R8, 0x7, RZ, 0xc0, !PT ;  /* 0x00000007080c7812 */ /* 0x000fc600078ec0ff */
[----:B------:R-:W-:Y:S01]  /*05a0*/  MUFU.RSQ R5, R5 ;  /* 0x0000000500057308 */ /* 0x000fe20000001400 */
[----:B------:R-:W-:Y:S01]  /*05b0*/  SGXT.U32 R9, R14, 0x1 ;  /* 0x000000010e09781a */ /* 0x000fe20000000000 */
[----:B------:R-:W-:Y:S01]  /*05c0*/  IMAD.SHL.U32 R14, R8, 0x40, RZ ;  /* 0x00000040080e7824 */ /* 0x000fe200078e00ff */
[----:B------:R-:W-:Y:S02]  /*05d0*/  ISETP.GE.AND P0, PT, R13, 0x18180, PT ;  /* 0x000181800d00780c */ /* 0x000fe40003f06270 */
[C---:B------:R-:W-:Y:S02]  /*05e0*/  ISETP.NE.AND P2, PT, R9.reuse, RZ, PT ;  /* 0x000000ff0900720c */ /* 0x040fe40003f45270 */
[----:B------:R-:W-:Y:S01]  /*05f0*/  ISETP.NE.AND P0, PT, R9, RZ, !P0 ;  /* 0x000000ff0900720c */ /* 0x000fe20004705270 */
[----:B------:R0:W1:Y:S01]  /*0600*/  MUFU.RSQ R4, R15 ;  /* 0x0000000f00047308 */ /* 0x0000620000001400 */
[----:B------:R-:W-:Y:S01]  /*0610*/  IMAD.HI R9, R13, 0x2aaaaaab, RZ ;  /* 0x2aaaaaab0d097827 */ /* 0x000fe200078e02ff */
[----:B------:R-:W-:-:S02]  /*0620*/  LOP3.LUT R17, R14, 0x1c0, RZ, 0xc0, !PT ;  /* 0x000001c00e117812 */ /* 0x000fc400078ec0ff */
[----:B------:R-:W-:Y:S01]  /*0630*/  SHF.R.U32.HI R8, RZ, 0x3, R8 ;  /* 0x00000003ff087819 */ /* 0x000fe20000011608 */
[----:B------:R-:W-:Y:S01]  /*0640*/  IMAD.SHL.U32 R14, R12, 0x8, RZ ;  /* 0x000000080c0e7824 */ /* 0x000fe200078e00ff */
[----:B------:R-:W-:Y:S02]  /*0650*/  ISETP.LT.AND P3, PT, R13, 0x18180, !P2 ;  /* 0x000181800d00780c */ /* 0x000fe40005761270 */
[----:B------:R-:W-:Y:S02]  /*0660*/  LOP3.LUT R16, R17, 0x1f, R8, 0xf8, !PT ;  /* 0x0000001f11107812 */ /* 0x000fe400078ef808 */
[----:B0-----:R-:W-:Y:S02]  /*0670*/  LOP3.LUT R15, R3, 0x1fe, RZ, 0xc0, !PT ;  /* 0x000001fe030f7812 */ /* 0x001fe400078ec0ff */
[----:B------:R-:W-:Y:S01]  /*0680*/  LEA.HI R20, R17, R16, RZ, 0x1b ;  /* 0x0000001011147211 */ /* 0x000fe200078fd8ff */
[----:B-1----:R-:W-:Y:S04]  /*0690*/  STS [R10.X8], R4 ;  /* 0x000000040a007388 */ /* 0x002fe80000008800 */
[----:B------:R-:W-:Y:S04]  /*06a0*/  STS [R10.X8], R4 ;  /* 0x000000040a007388 */ /* 0x000fe80000008800 */
[----:B------:R-:W-:Y:S06]  /*06b0*/  BAR.SYNC.DEFER_BLOCKING 0x0 ;  /* 0x0000000000007b1d */ /* 0x000fec0000010000 */
[----:B------:R-:W0:Y:S04]  /*06c0*/  LDS R6, [R12.X8] ;  /* 0x000000000c067984 */ /* 0x000e280000008800 */
[----:B------:R-:W-:Y:S06]  /*06d0*/  BAR.SYNC.DEFER_BLOCKING 0x0 ;  /* 0x0000000000007b1d */ /* 0x000fec0000010000 */
[----:B------:R1:W-:Y:S04]  /*06e0*/  STS [R10.X8], R5 ;  /* 0x000000050a007388 */ /* 0x0003e80000008800 */
[----:B------:R-:W-:Y:S01]  /*06f0*/  BAR.SYNC.DEFER_BLOCKING 0x0 ;  /* 0x0000000000007b1d */ /* 0x000fe20000010000 */
[----:B-1----:R-:W-:-:S05]  /*0700*/  SHF.R.U32.HI R10, RZ, 0x1f, R9 ;  /* 0x0000001fff0a7819 */ /* 0x002fca0000011609 */
[----:B------:R1:W2:Y:S02]  /*0710*/  LDS R7, [R12.X8] ;  /* 0x000000000c077984 */ /* 0x0002a40000008800 */
[----:B-1----:R-:W-:-:S04]  /*0720*/  SHF.R.U32.HI R12, RZ, 0x5, R3 ;  /* 0x00000005ff0c7819 */ /* 0x002fc80000011603 */
[----:B------:R-:W-:Y:S02]  /*0730*/  LOP3.LUT R18, R12, 0xe, RZ, 0xc0, !PT ;  /* 0x0000000e0c127812 */ /* 0x000fe400078ec0ff */
[----:B------:R-:W-:Y:S01]  /*0740*/  LEA.HI.SX32 R12, R9, R10, 0x1e ;  /* 0x0000000a090c7211 */ /* 0x000fe200078ff2ff */
[----:B------:R-:W-:Y:S02]  /*0750*/  IMAD R9, R16, 0x4, R14 ;  /* 0x0000000410097824 */ /* 0x000fe400078e020e */
[----:B------:R-:W-:Y:S02]  /*0760*/  IMAD.IADD R10, R15, 0x1, R18 ;  /* 0x000000010f0a7824 */ /* 0x000fe400078e0212 */
[----:B------:R-:W-:Y:S02]  /*0770*/  IMAD R15, R12, 0x30, R13 ;  /* 0x000000300c0f7824 */ /* 0x000fe400078e020d */
[----:B------:R-:W-:Y:S02]  /*0780*/  IMAD.SHL.U32 R14, R11, 0x80, RZ ;  /* 0x000000800b0e7824 */ /* 0x000fe400078e00ff */
[----:B------:R-:W-:-:S02]  /*0790*/  IMAD.SHL.U32 R12, R20, 0x2, RZ ;  /* 0x00000002140c7824 */ /* 0x000fc400078e00ff */
[----:B------:R-:W-:Y:S02]  /*07a0*/  IMAD R13, R20, -0x2, R9 ;  /* 0xfffffffe140d7824 */ /* 0x000fe400078e0209 */
[----:B0-----:R-:W-:Y:S02]  /*07b0*/  IMAD.SHL.U32 R11, R15, 0x80, RZ ;  /* 0x000000800f0b7824 */ /* 0x001fe400078e00ff */
.L_x_2:
[----:B0-----:R-:W-:Y:S01]  /*07c0*/  LOP3.LUT R15, R34, 0x3e, R3, 0xf8, !PT ;  /* 0x0000003e220f7812 */ /* 0x001fe200078ef803 */
[----:B------:R-:W-:Y:S01]  /*07d0*/  IMAD.MOV.U32 R22, RZ, RZ, RZ ;  /* 0x000000ffff167224 */ /* 0x000fe200078e00ff */
[----:B------:R-:W-:Y:S01]  /*07e0*/  SHF.R.S32.HI R17, RZ, 0x1f, R14 ;  /* 0x0000001fff117819 */ /* 0x000fe2000001140e */
[----:B------:R-:W-:Y:S01]  /*07f0*/  CS2R R20, SRZ ;  /* 0x0000000000147805 */ /* 0x000fe2000001ff00 */
[----:B------:R-:W-:Y:S01]  /*0800*/  LOP3.LUT R19, R15, R14, RZ, 0xfc, !PT ;  /* 0x0000000e0f137212 */ /* 0x000fe200078efcff */
[----:B------:R-:W-:Y:S01]  /*0810*/  ULDC.64 UR6, c[0x0][0x118] ;  /* 0x0000460000067ab9 */ /* 0x000fe20000000a00 */
[----:B------:R-:W-:-:S03]  /*0820*/  LOP3.LUT R16, R22, R17, RZ, 0xfc, !PT ;  /* 0x0000001116107212 */ /* 0x000fc600078efcff */
[C---:B------:R-:W-:Y:S01]  /*0830*/  IMAD.SHL.U32 R32, R19.reuse, 0x4, RZ ;  /* 0x0000000413207824 */ /* 0x040fe200078e00ff */
[----:B------:R-:W-:-:S04]  /*0840*/  SHF.L.U64.HI R19, R19, 0x2, R16 ;  /* 0x0000000213137819 */ /* 0x000fc80000010210 */
[----:B------:R-:W-:-:S04]  /*0850*/  IADD3 R16, P4, R32, c[0x0][0x178], RZ ;  /* 0x00005e0020107a10 */ /* 0x000fc80007f9e0ff */
[----:B------:R-:W-:-:S05]  /*0860*/  IADD3.X R17, R19, c[0x0][0x17c], RZ, P4, !PT ;  /* 0x00005f0013117a10 */ /* 0x000fca00027fe4ff */
[----:B------:R0:W3:Y:S01]  /*0870*/  @!P1 LDG.E.EL.64 R20, [R16.64] ;  /* 0x0000000610149981 */ /* 0x0000e2000c2e1b00 */
[----:B------:R-:W-:Y:S01]  /*0880*/  LOP3.LUT R34, R34, 0x1e, R8, 0xf8, !PT ;  /* 0x0000001e22227812 */ /* 0x000fe200078ef808 */
[----:B------:R-:W-:Y:S01]  /*0890*/  IMAD.MOV.U32 R31, RZ, RZ, 0x2 ;  /* 0x00000002ff1f7424 */ /* 0x000fe200078e00ff */
[----:B------:R-:W-:Y:S01]  /*08a0*/  SHF.L.U32 R36, R15, 0x1, RZ ;  /* 0x000000010f247819 */ /* 0x000fe200000006ff */
[----:B------:R-:W-:Y:S01]  /*08b0*/  IMAD.MOV.U32 R25, RZ, RZ, RZ ;  /* 0x000000ffff197224 */ /* 0x000fe200078e00ff */
[----:B------:R-:W-:Y:S02]  /*08c0*/  IADD3 R18, P4, R11, R34, RZ ;  /* 0x000000220b127210 */ /* 0x000fe40007f9e0ff */
[----:B------:R-:W-:Y:S02]  /*08d0*/  SHF.L.U64.HI R24, R15, 0x1, R22 ;  /* 0x000000010f187819 */ /* 0x000fe40000010216 */
[----:B------:R-:W-:Y:S02]  /*08e0*/  IADD3 R36, P5, R36, c[0x0][0x168], RZ ;  /* 0x00005a0024247a10 */ /* 0x000fe40007fbe0ff */
[----:B------:R-:W-:-:S02]  /*08f0*/  LEA.HI.X.SX32 R23, R11, R22, 0x1, P4 ;  /* 0x000000160b177211 */ /* 0x000fc400020f0eff */
[----:B------:R-:W-:Y:S02]  /*0900*/  IADD3.X R37, R24, c[0x0][0x16c], RZ, P5, !PT ;  /* 0x00005b0018257a10 */ /* 0x000fe40002ffe4ff */
[----:B------:R-:W-:Y:S02]  /*0910*/  LEA R26, P4, R18, c[0x0][0x160], 0x1 ;  /* 0x00005800121a7a11 */ /* 0x000fe400078808ff */
[----:B------:R-:W-:Y:S01]  /*0920*/  IADD3 R32, P5, R32, c[0x0][0x170], RZ ;  /* 0x00005c0020207a10 */ /* 0x000fe20007fbe0ff */
[----:B0-----:R0:W4:Y:S01]  /*0930*/  LDG.E.EL R17, [R36.64] ;  /* 0x0000000624117981 */ /* 0x001122000c2e1900 */
[----:B------:R-:W-:Y:S02]  /*0940*/  LOP3.LUT R30, R2, R15, RZ, 0xfc, !PT ;  /* 0x0000000f021e7212 */ /* 0x000fe400078efcff */
[----:B------:R-:W-:Y:S02]  /*0950*/  LEA.HI.X R27, R18, c[0x0][0x164], R23, 0x1, P4 ;  /* 0x00005900121b7a11 */ /* 0x000fe400020f0c17 */
[----:B------:R-:W-:Y:S01]  /*0960*/  IADD3.X R33, R19, c[0x0][0x174], RZ, P5, !PT ;  /* 0x00005d0013217a10 */ /* 0x000fe20002ffe4ff */
[----:B------:R-:W-:Y:S01]  /*0970*/  IMAD.WIDE R30, R30, R31, c[0x0][0x160] ;  /* 0x000058001e1e7625 */ /* 0x000fe200078e021f */
[----:B------:R-:W-:-:S04]  /*0980*/  CS2R R18, SRZ ;  /* 0x0000000000127805 */ /* 0x000fc8000001ff00 */
[----:B------:R1:W5:Y:S04]  /*0990*/  @!P1 LDG.E.EL R25, [R30.64] ;  /* 0x000000061e199981 */ /* 0x000368000c2e1900 */
[----:B------:R2:W2:Y:S04]  /*09a0*/  @!P1 LDG.E.EL.64 R18, [R32.64] ;  /* 0x0000000620129981 */ /* 0x0004a8000c2e1b00 */
[----:B------:R-:W-:Y:S01]  /*09b0*/  BAR.SYNC.DEFER_BLOCKING 0x0 ;  /* 0x0000000000007b1d */ /* 0x000fe20000010000 */
[C---:B------:R-:W-:Y:S01]  /*09c0*/  IMAD.SHL.U32 R24, R34.reuse, 0x2, RZ ;  /* 0x0000000222187824 */ /* 0x040fe200078e00ff */
[----:B------:R-:W-:-:S02]  /*09d0*/  SHF.L.U64.HI R16, R34, 0x1, R22 ;  /* 0x0000000122107819 */ /* 0x000fc40000010216 */
[----:B-1----:R-:W-:Y:S02]  /*09e0*/  PRMT R31, RZ, 0x7610, R31 ;  /* 0x00007610ff1f7816 */ /* 0x002fe4000000001f */
[----:B------:R-:W-:-:S04]  /*09f0*/  IADD3 R28, P4, R24, c[0x0][0x168], RZ ;  /* 0x00005a00181c7a10 */ /* 0x000fc80007f9e0ff */
[----:B------:R-:W-:Y:S02]  /*0a00*/  IADD3.X R29, R16, c[0x0][0x16c], RZ, P4, !PT ;  /* 0x00005b00101d7a10 */ /* 0x000fe400027fe4ff */
[----:B------:R-:W-:Y:S02]  /*0a10*/  PRMT R35, RZ, 0x7610, R35 ;  /* 0x00007610ff237816 */ /* 0x000fe40000000023 */
[----:B0-----:R-:W-:Y:S02]  /*0a20*/  PRMT R36, RZ, 0x7610, R36 ;  /* 0x00007610ff247816 */ /* 0x001fe40000000024 */
[----:B------:R-:W-:Y:S02]  /*0a30*/  PRMT R37, RZ, 0x7610, R37 ;  /* 0x00007610ff257816 */ /* 0x000fe40000000025 */
[----:B------:R-:W-:Y:S01]  /*0a40*/  PRMT R30, RZ, 0x7610, R30 ;  /* 0x00007610ff1e7816 */ /* 0x000fe2000000001e */
[----:B---3--:R0:W-:Y:S04]  /*0a50*/  STS.64 [R10.X4], R20 ;  /* 0x000000140a007388 */ /* 0x0081e80000004a00 */
[----:B------:R-:W-:Y:S01]  /*0a60*/  BAR.SYNC.DEFER_BLOCKING 0x0 ;  /* 0x0000000000007b1d */ /* 0x000fe20000010000 */
[----:B0-----:R-:W-:-:S05]  /*0a70*/  PRMT R20, RZ, 0x7610, R20 ;  /* 0x00007610ff147816 */ /* 0x001fca0000000014 */
[----:B------:R0:W3:Y:S04]  /*0a80*/  @P3 LDG.E.EL.U16 R31, [R26.64+0x42] ;  /* 0x000042061a1f3981 */ /* 0x0000e8000c2e1500 */
[----:B------:R1:W4:Y:S04]  /*0a90*/  @P3 LDG.E.EL.U16 R20, [R28.64+0x42] ;  /* 0x000042061c143981 */ /* 0x000328000c2e1500 */
[----:B------:R0:W5:Y:S04]  /*0aa0*/  @P0 LDG.E.EL.U16 R35, [R26.64+0x40] ;  /* 0x000040061a230981 */ /* 0x000168000c2e1500 */
[----:B------:R1:W5:Y:S04]  /*0ab0*/  @P0 LDG.E.EL.U16 R36, [R28.64+0x40] ;  /* 0x000040061c240981 */ /* 0x000368000c2e1500 */
[----:B------:R0:W5:Y:S04]  /*0ac0*/  @P3 LDG.E.EL.U16 R37, [R26.64+0x2] ;  /* 0x000002061a253981 */ /* 0x000168000c2e1500 */
[----:B------:R1:W5:Y:S01]  /*0ad0*/  @P3 LDG.E.EL.U16 R30, [R28.64+0x2] ;  /* 0x000002061c1e3981 */ /* 0x000362000c2e1500 */
[----:B------:R-:W-:Y:S01]  /*0ae0*/  LOP3.LUT R21, R11, R34, RZ, 0xfc, !PT ;  /* 0x000000220b157212 */ /* 0x000fe200078efcff */
[----:B------:R-:W-:Y:S01]  /*0af0*/  IMAD.MOV.U32 R23, RZ, RZ, 0x2 ;  /* 0x00000002ff177424 */ /* 0x000fe200078e00ff */
[----:B--2---:R-:W-:-:S03]  /*0b00*/  PRMT R33, RZ, 0x7610, R33 ;  /* 0x00007610ff217816 */ /* 0x004fc60000000021 */
[----:B0-----:R-:W-:Y:S01]  /*0b10*/  IMAD.WIDE R26, R21, R23, c[0x0][0x160] ;  /* 0x00005800151a7625 */ /* 0x001fe200078e0217 */
[----:B------:R-:W-:-:S04]  /*0b20*/  PRMT R32, RZ, 0x7610, R32 ;  /* 0x00007610ff207816 */ /* 0x000fc80000000020 */
[----:B------:R0:W2:Y:S04]  /*0b30*/  @P0 LDG.E.EL.U16 R33, [R26.64] ;  /* 0x000000061a210981 */ /* 0x0000a8000c2e1500 */
[----:B------:R1:W2:Y:S01]  /*0b40*/  @P0 LDG.E.EL.U16 R32, [R28.64] ;  /* 0x000000061c200981 */ /* 0x0002a2000c2e1500 */
[----:B0-----:R-:W-:Y:S02]  /*0b50*/  IADD3 R26, R2, 0xc00, RZ ;  /* 0x00000c00021a7810 */ /* 0x001fe40007ffe0ff */
[C---:B-1----:R-:W-:Y:S01]  /*0b60*/  SHF.L.U32 R28, R15.reuse, 0x1, RZ ;  /* 0x000000010f1c7819 */ /* 0x042fe200000006ff */
[----:B------:R-:W-:Y:S01]  /*0b70*/  IMAD.MOV.U32 R29, RZ, RZ, RZ ;  /* 0x000000ffff1d7224 */ /* 0x000fe200078e00ff */
[----:B------:R-:W-:Y:S01]  /*0b80*/  SHF.L.U64.HI R27, R15, 0x1, R22 ;  /* 0x000000010f1b7819 */ /* 0x000fe20000010216 */
[----:B---3--:R-:W-:-:S02]  /*0b90*/  IMAD.U32 R31, R31, 0x10000, RZ ;  /* 0x000100001f1f7824 */ /* 0x008fc400078e00ff */
[----:B----4-:R-:W-:Y:S02]  /*0ba0*/  IMAD.U32 R21, R20, 0x10000, RZ ;  /* 0x0001000014157824 */ /* 0x010fe400078e00ff */
[----:B------:R-:W-:Y:S01]  /*0bb0*/  FMUL R31, R6, R31 ;  /* 0x0000001f061f7220 */ /* 0x000fe20000400000 */
[----:B------:R-:W-:Y:S02]  /*0bc0*/  LOP3.LUT R20, R26, R15, RZ, 0xfc, !PT ;  /* 0x0000000f1a147212 */ /* 0x000fe400078efcff */
[----:B------:R-:W-:Y:S01]  /*0bd0*/  IADD3 R26, P4, R28, c[0x0][0x180], RZ ;  /* 0x000060001c1a7a10 */ /* 0x000fe20007f9e0ff */
[----:B------:R-:W-:Y:S02]  /*0be0*/  FFMA R31, -R31, R21, RZ ;  /* 0x000000151f1f7223 */ /* 0x000fe400000001ff */
[----:B------:R-:W-:Y:S01]  /*0bf0*/  IMAD.WIDE R20, R20, R23, c[0x0][0x160] ;  /* 0x0000580014147625 */ /* 0x000fe200078e0217 */
[----:B------:R-:W-:-:S04]  /*0c00*/  IADD3.X R27, R27, c[0x0][0x184], RZ, P4, !PT ;  /* 0x000061001b1b7a10 */ /* 0x000fc800027fe4ff */
[----:B------:R0:W3:Y:S04]  /*0c10*/  @!P1 LDG.E.EF R29, [R20.64] ;  /* 0x00000006141d9981 */ /* 0x0000e8000c0e1900 */
[----:B------:R1:W4:Y:S01]  /*0c20*/  LDG.E.EL R28, [R26.64] ;  /* 0x000000061a1c7981 */ /* 0x000322000c2e1900 */
[----:B-----5:R-:W-:Y:S02]  /*0c30*/  IMAD.U32 R35, R35, 0x10000, RZ ;  /* 0x0001000023237824 */ /* 0x020fe400078e00ff */
[----:B------:R-:W-:Y:S02]  /*0c40*/  IMAD.U32 R36, R36, 0x10000, RZ ;  /* 0x0001000024247824 */ /* 0x000fe400078e00ff */
[----:B------:R-:W-:Y:S01]  /*0c50*/  FMUL R35, R6, R35 ;  /* 0x0000002306237220 */ /* 0x000fe20000400000 */
[----:B------:R-:W-:-:S03]  /*0c60*/  IMAD.U32 R37, R37, 0x10000, RZ ;  /* 0x0001000025257824 */ /* 0x000fc600078e00ff */
[----:B------:R-:W-:Y:S01]  /*0c70*/  @P2 FMUL R31, R35, R36 ;  /* 0x00000024231f2220 */ /* 0x000fe20000400000 */
[C---:B------:R-:W-:Y:S01]  /*0c80*/  IMAD.U32 R35, R25.reuse, 0x10000, RZ ;  /* 0x0001000019237824 */ /* 0x040fe200078e00ff */
[----:B------:R-:W-:Y:S01]  /*0c90*/  PRMT R25, R25, 0x7632, R25 ;  /* 0x0000763219197816 */ /* 0x000fe20000000019 */
[C---:B0-----:R-:W-:Y:S01]  /*0ca0*/  IMAD.U32 R20, R17.reuse, 0x10000, RZ ;  /* 0x0001000011147824 */ /* 0x041fe200078e00ff */
[----:B------:R-:W-:Y:S01]  /*0cb0*/  PRMT R17, R17, 0x7632, R17 ;  /* 0x0000763211117816 */ /* 0x000fe20000000011 */
[----:B------:R-:W-:Y:S01]  /*0cc0*/  IMAD.U32 R21, R30, 0x10000, RZ ;  /* 0x000100001e157824 */ /* 0x000fe200078e00ff */
[----:B------:R-:W-:Y:S01]  /*0cd0*/  FMUL R30, R6, R37 ;  /* 0x00000025061e7220 */ /* 0x000fe20000400000 */
[----:B------:R-:W-:Y:S02]  /*0ce0*/  SHF.L.U32 R25, R25, 0x10, RZ ;  /* 0x0000001019197819 */ /* 0x000fe400000006ff */
[----:B-1----:R-:W-:Y:S01]  /*0cf0*/  IMAD.U32 R26, R17, 0x10000, RZ ;  /* 0x00010000111a7824 */ /* 0x002fe200078e00ff */
[----:B------:R-:W-:Y:S01]  /*0d00*/  FFMA R30, -R30, R21, RZ ;  /* 0x000000151e1e7223 */ /* 0x000fe200000001ff */
[C---:B------:R-:W-:Y:S01]  /*0d10*/  FMUL R21, R4.reuse, R35 ;  /* 0x0000002304157220 */ /* 0x040fe20000400000 */
[----:B------:R-:W-:-:S03]  /*0d20*/  FMUL R17, R4, R25 ;  /* 0x0000001904117220 */ /* 0x000fc60000400000 */
[----:B------:R-:W-:Y:S01]  /*0d30*/  FMUL R21, R20, R21 ;  /* 0x0000001514157220 */ /* 0x000fe20000400000 */
[----:B------:R-:W-:Y:S02]  /*0d40*/  FMUL R26, R26, R17 ;  /* 0x000000111a1a7220 */ /* 0x000fe40000400000 */
[----:B------:R-:W-:Y:S01]  /*0d50*/  LDS R17, [R9] ;  /* 0x0000000009117984 */ /* 0x000fe20000000800 */
[----:B------:R-:W-:Y:S01]  /*0d60*/  FMUL R20, R21, R18 ;  /* 0x0000001215147220 */ /* 0x000fe20000400000 */
[----:B------:R-:W-:Y:S02]  /*0d70*/  FMUL R21, R26, R19 ;  /* 0x000000131a157220 */ /* 0x000fe40000400000 */
[----:B------:R-:W-:Y:S04]  /*0d80*/  LDS R26, [R9+0x80] ;  /* 0x00008000091a7984 */ /* 0x000fe80000000800 */
[----:B------:R-:W-:Y:S01]  /*0d90*/  BAR.SYNC.DEFER_BLOCKING 0x0 ;  /* 0x0000000000007b1d */ /* 0x000fe20000010000 */
[----:B--2---:R-:W-:Y:S01]  /*0da0*/  IMAD.U32 R33, R33, 0x10000, RZ ;  /* 0x0001000021217824 */ /* 0x004fe200078e00ff */
[----:B------:R-:W-:Y:S01]  /*0db0*/  IADD3 R25, R11, 0xc01, RZ ;  /* 0x00000c010b197810 */ /* 0x000fe20007ffe0ff */
[----:B------:R-:W-:-:S02]  /*0dc0*/  IMAD.U32 R32, R32, 0x10000, RZ ;  /* 0x0001000020207824 */ /* 0x000fc400078e00ff */
[----:B------:R-:W-:Y:S01]  /*0dd0*/  FMUL R33, R6, R33 ;  /* 0x0000002106217220 */ /* 0x000fe20000400000 */
[----:B------:R-:W-:-:S03]  /*0de0*/  IADD3 R27, P4, R25, R34, RZ ;  /* 0x00000022191b7210 */ /* 0x000fc60007f9e0ff */
[----:B------:R-:W-:Y:S01]  /*0df0*/  @P2 FMUL R30, R33, R32 ;  /* 0x00000020211e2220 */ /* 0x000fe20000400000 */
[----:B------:R-:W-:Y:S01]  /*0e00*/  LEA.HI.X.SX32 R32, R25, R22, 0x1, P4 ;  /* 0x0000001619207211 */ /* 0x000fe200020f0eff */
[----:B------:R0:W-:Y:S04]  /*0e10*/  STS.64 [R10.X4], R20 ;  /* 0x000000140a007388 */ /* 0x0001e80000004a00 */
[----:B------:R-:W-:Y:S01]  /*0e20*/  BAR.SYNC.DEFER_BLOCKING 0x0 ;  /* 0x0000000000007b1d */ /* 0x000fe20000010000 */
[----:B------:R-:W-:-:S04]  /*0e30*/  LEA R36, P4, R27, c[0x0][0x160], 0x1 ;  /* 0x000058001b247a11 */ /* 0x000fc800078808ff */
[----:B------:R-:W-:Y:S02]  /*0e40*/  LEA.HI.X R37, R27, c[0x0][0x164], R32, 0x1, P4 ;  /* 0x000059001b257a11 */ /* 0x000fe400020f0c20 */
[----:B------:R-:W-:-:S06]  /*0e50*/  PRMT R27, RZ, 0x7610, R27 ;  /* 0x00007610ff1b7816 */ /* 0x000fcc000000001b */
[----:B------:R1:W2:Y:S04]  /*0e60*/  @P3 LDG.E.EL.U16 R27, [R36.64+0x40] ;  /* 0x00004006241b3981 */ /* 0x0002a8000c2e1500 */
[----:B------:R-:W-:Y:S04]  /*0e70*/  LDS R33, [R9+0x80] ;  /* 0x0000800009217984 */ /* 0x000fe80000000800 */
[----:B-1----:R-:W1:Y:S01]  /*0e80*/  LDS R36, [R9] ;  /* 0x0000000009247984 */ /* 0x002e620000000800 */
[----:B------:R-:W-:Y:S02]  /*0e90*/  LOP3.LUT R25, R25, R34, RZ, 0xfc, !PT ;  /* 0x0000002219197212 */ /* 0x000fe400078efcff */
[----:B------:R-:W-:-:S03]  /*0ea0*/  IADD3 R35, R11, 0xc00, RZ ;  /* 0x00000c000b237810 */ /* 0x000fc60007ffe0ff */
[----:B0-----:R-:W-:Y:S01]  /*0eb0*/  IMAD.WIDE R20, R25, R23, c[0x0][0x160] ;  /* 0x0000580019147625 */ /* 0x001fe200078e0217 */
[CC--:B------:R-:W-:Y:S02]  /*0ec0*/  LOP3.LUT R25, R35.reuse, R34.reuse, RZ, 0xfc, !PT ;  /* 0x0000002223197212 */ /* 0x0c0fe400078efcff */
[----:B------:R-:W-:-:S04]  /*0ed0*/  IADD3 R34, P4, R35, R34, RZ ;  /* 0x0000002223227210 */ /* 0x000fc80007f9e0ff */
[----:B------:R-:W-:Y:S01]  /*0ee0*/  LEA.HI.X.SX32 R37, R35, R22, 0x1, P4 ;  /* 0x0000001623257211 */ /* 0x000fe200020f0eff */
[----:B------:R-:W-:Y:S01]  /*0ef0*/  IMAD.WIDE R22, R25, R23, c[0x0][0x160] ;  /* 0x0000580019167625 */ /* 0x000fe200078e0217 */
[----:B------:R-:W-:Y:S02]  /*0f00*/  PRMT R35, RZ, 0x7610, R35 ;  /* 0x00007610ff237816 */ /* 0x000fe40000000023 */
[----:B------:R-:W-:Y:S02]  /*0f10*/  IADD3 R24, P4, R24, c[0x0][0x180], RZ ;  /* 0x0000600018187a10 */ /* 0x000fe40007f9e0ff */
[----:B------:R-:W-:Y:S02]  /*0f20*/  PRMT R32, RZ, 0x7610, R32 ;  /* 0x00007610ff207816 */ /* 0x000fe40000000020 */
[----:B------:R0:W5:Y:S01]  /*0f30*/  @P0 LDG.E.EL.U16 R35, [R22.64] ;  /* 0x0000000616230981 */ /* 0x000162000c2e1500 */
[----:B------:R-:W-:Y:S02]  /*0f40*/  IADD3.X R25, R16, c[0x0][0x184], RZ, P4, !PT ;  /* 0x0000610010197a10 */ /* 0x000fe400027fe4ff */
[----:B------:R-:W-:Y:S01]  /*0f50*/  PRMT R16, RZ, 0x7610, R16 ;  /* 0x00007610ff107816 */ /* 0x000fe20000000010 */
[----:B------:R1:W5:Y:S05]  /*0f60*/  @P3 LDG.E.EL.U16 R32, [R20.64] ;  /* 0x0000000614203981 */ /* 0x00036a000c2e1500 */
[----:B------:R1:W5:Y:S01]  /*0f70*/  @P3 LDG.E.EL.U16 R16, [R24.64+0x2] ;  /* 0x0000020618103981 */ /* 0x000362000c2e1500 */
[----:B0-----:R-:W-:Y:S01]  /*0f80*/  LEA R22, P4, R34, c[0x0][0x160], 0x1 ;  /* 0x0000580022167a11 */ /* 0x001fe200078808ff */
[----:B-1----:R-:W-:Y:S01]  /*0f90*/  FFMA R30, R17, R30, R36 ;  /* 0x0000001e111e7223 */ /* 0x002fe20000000024 */
[----:B------:R-:W-:Y:S01]  /*0fa0*/  FFMA R33, R26, R31, R33 ;  /* 0x0000001f1a217223 */ /* 0x000fe20000000021 */
[----:B------:R-:W-:-:S02]  /*0fb0*/  PRMT R20, RZ, 0x7610, R20 ;  /* 0x00007610ff147816 */ /* 0x000fc40000000014 */
[----:B------:R-:W-:Y:S02]  /*0fc0*/  PRMT R31, RZ, 0x7610, R31 ;  /* 0x00007610ff1f7816 */ /* 0x000fe4000000001f */
[----:B------:R-:W-:Y:S02]  /*0fd0*/  PRMT R21, RZ, 0x7610, R21 ;  /* 0x00007610ff157816 */ /* 0x000fe40000000015 */
[----:B------:R0:W5:Y:S04]  /*0fe0*/  @P3 LDG.E.EL.U16 R20, [R24.64+0x42] ;  /* 0x0000420618143981 */ /* 0x000168000c2e1500 */
[----:B------:R0:W5:Y:S04]  /*0ff0*/  @P0 LDG.E.EL.U16 R31, [R24.64+0x40] ;  /* 0x00004006181f0981 */ /* 0x000168000c2e1500 */
[----:B------:R0:W5:Y:S01]  /*1000*/  @P0 LDG.E.EL.U16 R21, [R24.64] ;  /* 0x0000000618150981 */ /* 0x000162000c2e1500 */
[----:B---3--:R-:W-:-:S04]  /*1010*/  IMAD.U32 R36, R29, 0x10000, RZ ;  /* 0x000100001d247824 */ /* 0x008fc800078e00ff */
[----:B------:R-:W-:Y:S01]  /*1020*/  FMUL R36, R5, R36 ;  /* 0x0000002405247220 */ /* 0x000fe20000400000 */
[----:B----4-:R-:W-:-:S04]  /*1030*/  IMAD.U32 R23, R28, 0x10000, RZ ;  /* 0x000100001c177824 */ /* 0x010fc800078e00ff */
[----:B------:R-:W-:Y:S01]  /*1040*/  FMUL R36, R23, R36 ;  /* 0x0000002417247220 */ /* 0x000fe20000400000 */
[----:B------:R-:W-:Y:S02]  /*1050*/  LEA.HI.X R23, R34, c[0x0][0x164], R37, 0x1, P4 ;  /* 0x0000590022177a11 */ /* 0x000fe400020f0c25 */
[----:B------:R-:W-:-:S06]  /*1060*/  PRMT R34, RZ, 0x7610, R34 ;  /* 0x00007610ff227816 */ /* 0x000fcc0000000022 */
[----:B------:R1:W3:Y:S01]  /*1070*/  @P0 LDG.E.EL.U16 R34, [R22.64+0x40] ;  /* 0x0000400616220981 */ /* 0x0002e2000c2e1500 */
[----:B------:R-:W-:-:S03]  /*1080*/  PRMT R29, R29, 0x7632, R29 ;  /* 0x000076321d1d7816 */ /* 0x000fc6000000001d */
[----:B------:R-:W-:Y:S01]  /*1090*/  BAR.SYNC.DEFER_BLOCKING 0x0 ;  /* 0x0000000000007b1d */ /* 0x000fe20000010000 */
[----:B------:R-:W-:Y:S01]  /*10a0*/  PRMT R28, R28, 0x7632, R28 ;  /* 0x000076321c1c7816 */ /* 0x000fe2000000001c */
[----:B0-----:R-:W-:-:S03]  /*10b0*/  IMAD.U32 R24, R29, 0x10000, RZ ;  /* 0x000100001d187824 */ /* 0x001fc600078e00ff */
[----:B------:R-:W-:Y:S01]  /*10c0*/  SHF.L.U32 R25, R28, 0x10, RZ ;  /* 0x000000101c197819 */ /* 0x000fe200000006ff */
[----:B------:R-:W-:-:S04]  /*10d0*/  FMUL R24, R5, R24 ;  /* 0x0000001805187220 */ /* 0x000fc80000400000 */
[----:B------:R-:W-:Y:S01]  /*10e0*/  FMUL R24, R25, R24 ;  /* 0x0000001819187220 */ /* 0x000fe20000400000 */
[----:B------:R-:W-:-:S03]  /*10f0*/  FMUL R18, R36, R18 ;  /* 0x0000001224127220 */ /* 0x000fc60000400000 */
[----:B------:R-:W-:-:S05]  /*1100*/  FMUL R19, R24, R19 ;  /* 0x0000001318137220 */ /* 0x000fca0000400000 */
[----:B------:R0:W-:Y:S04]  /*1110*/  STS.64 [R10.X4], R18 ;  /* 0x000000120a007388 */ /* 0x0001e80000004a00 */
[----:B------:R-:W-:Y:S01]  /*1120*/  BAR.SYNC.DEFER_BLOCKING 0x0 ;  /* 0x0000000000007b1d */ /* 0x000fe20000010000 */
[----:B------:R-:W-:-:S05]  /*1130*/  F2FP.BF16.PACK_AB R30, R33, R30 ;  /* 0x0000001e211e723e */ /* 0x000fca00000010ff */
[----:B------:R-:W4:Y:S04]  /*1140*/  LDS R24, [R9] ;  /* 0x0000000009187984 */ /* 0x000f280000000800 */
[----:B-1----:R-:W1:Y:S01]  /*1150*/  LDS R23, [R9+0x80] ;  /* 0x0000800009177984 */ /* 0x002e620000000800 */
[----:B------:R-:W-:-:S03]  /*1160*/  PRMT R29, R30, 0x7610, R29 ;  /* 0x000076101e1d7816 */ /* 0x000fc6000000001d */
[----:B------:R-:W-:Y:S01]  /*1170*/  BAR.SYNC.DEFER_BLOCKING 0x0 ;  /* 0x0000000000007b1d */ /* 0x000fe20000010000 */
[----:B------:R-:W-:Y:S01]  /*1180*/  PRMT R33, R30, 0x7632, R33 ;  /* 0x000076321e217816 */ /* 0x000fe20000000021 */
[----:B------:R-:W-:-:S04]  /*1190*/  IMAD.SHL.U32 R25, R10, 0x4, RZ ;  /* 0x000000040a197824 */ /* 0x000fc800078e00ff */
[----:B------:R-:W-:Y:S04]  /*11a0*/  STS.U16 [R13], R29 ;  /* 0x0000001d0d007388 */ /* 0x000fe80000000400 */
[----:B------:R-:W-:Y:S01]  /*11b0*/  STS.U16 [R12+0x40], R33 ;  /* 0x000040210c007388 */ /* 0x000fe20000000400 */
[----:B------:R-:W-:-:S03]  /*11c0*/  IMAD R22, R10, -0x2, R25 ;  /* 0xfffffffe0a167824 */ /* 0x000fc600078e0219 */
[----:B------:R-:W-:Y:S01]  /*11d0*/  BAR.SYNC.DEFER_BLOCKING 0x0 ;  /* 0x0000000000007b1d */ /* 0x000fe20000010000 */
[----:B--2---:R-:W-:Y:S01]  /*11e0*/  IMAD.U32 R28, R27, 0x10000, RZ ;  /* 0x000100001b1c7824 */ /* 0x004fe200078e00ff */
[----:B------:R-:W-:Y:S01]  /*11f0*/  LOP3.LUT R15, R15, R0, RZ, 0xfc, !PT ;  /* 0x000000000f0f7212 */ /* 0x000fe200078efcff */
[----:B-----5:R-:W-:-:S03]  /*1200*/  IMAD.U32 R32, R32, 0x10000, RZ ;  /* 0x0001000020207824 */ /* 0x020fc600078e00ff */
[----:B------:R-:W2:Y:S01]  /*1210*/  LDS R18, [R22] ;  /* 0x0000000016127984 */ /* 0x000ea20000000800 */
[----:B0-----:R-:W-:Y:S01]  /*1220*/  IMAD.U32 R19, R16, 0x10000, RZ ;  /* 0x0001000010137824 */ /* 0x001fe200078e00ff */
[----:B------:R-:W-:Y:S01]  /*1230*/  FMUL R16, R7, R32 ;  /* 0x0000002007107220 */ /* 0x000fe20000400000 */
[----:B------:R-:W-:-:S03]  /*1240*/  IMAD.U32 R30, R35, 0x10000, RZ ;  /* 0x00010000231e7824 */ /* 0x000fc600078e00ff */
[----:B------:R-:W-:Y:S01]  /*1250*/  FFMA R19, -R16, R19, RZ ;  /* 0x0000001310137223 */ /* 0x000fe200000001ff */
[----:B------:R-:W-:Y:S01]  /*1260*/  FMUL R16, R7, R28 ;  /* 0x0000001c07107220 */ /* 0x000fe20000400000 */
[----:B------:R-:W-:Y:S01]  /*1270*/  IMAD.U32 R25, R20, 0x10000, RZ ;  /* 0x0001000014197824 */ /* 0x000fe200078e00ff */
[----:B------:R-:W-:Y:S01]  /*1280*/  SHF.R.S32.HI R20, RZ, 0x1f, R0 ;  /* 0x0000001fff147819 */ /* 0x000fe20000011400 */
[----:B------:R-:W-:Y:S02]  /*1290*/  IMAD.U32 R31, R31, 0x10000, RZ ;  /* 0x000100001f1f7824 */ /* 0x000fe400078e00ff */
[----:B------:R-:W-:Y:S01]  /*12a0*/  FFMA R16, -R16, R25, RZ ;  /* 0x0000001910107223 */ /* 0x000fe200000001ff */
[----:B------:R-:W-:Y:S01]  /*12b0*/  UMOV UR4, URZ ;  /* 0x0000003f00047c82 */ /* 0x000fe20008000000 */
[----:B------:R-:W-:Y:S01]  /*12c0*/  FMUL R30, R7, R30 ;  /* 0x0000001e071e7220 */ /* 0x000fe20000400000 */
[----:B------:R-:W-:Y:S01]  /*12d0*/  SHF.L.U32 R21, R21, 0x10, RZ ;  /* 0x0000001015157819 */ /* 0x000fe200000006ff */
[----:B------:R-:W-:Y:S01]  /*12e0*/  IMAD.SHL.U32 R25, R15, 0x2, RZ ;  /* 0x000000020f197824 */ /* 0x000fe200078e00ff */
[----:B------:R-:W-:-:S03]  /*12f0*/  LOP3.LUT R20, R20, UR4, RZ, 0xfc, !PT ;  /* 0x0000000414147c12 */ /* 0x000fc6000f8efcff */
[----:B------:R-:W-:Y:S01]  /*1300*/  @P2 FMUL R19, R30, R21 ;  /* 0x000000151e132220 */ /* 0x000fe20000400000 */
[----:B------:R-:W-:-:S03]  /*1310*/  SHF.L.U64.HI R21, R15, 0x1, R20 ;  /* 0x000000010f157819 */ /* 0x000fc60000010214 */
[----:B----4-:R-:W-:Y:S01]  /*1320*/  FFMA R19, R17, R19, R24 ;  /* 0x0000001311137223 */ /* 0x010fe20000000018 */
[----:B---3--:R-:W-:-:S04]  /*1330*/  IMAD.U32 R34, R34, 0x10000, RZ ;  /* 0x0001000022227824 */ /* 0x008fc800078e00ff */
[----:B------:R-:W-:-:S04]  /*1340*/  FMUL R34, R7, R34 ;  /* 0x0000002207227220 */ /* 0x000fc80000400000 */
[----:B------:R-:W-:-:S04]  /*1350*/  @P2 FMUL R16, R34, R31 ;  /* 0x0000001f22102220 */ /* 0x000fc80000400000 */
[----:B-1----:R-:W-:Y:S01]  /*1360*/  FFMA R26, R26, R16, R23 ;  /* 0x000000101a1a7223 */ /* 0x002fe20000000017 */
[----:B------:R-:W-:-:S04]  /*1370*/  IADD3 R16, P4, R25, c[0x0][0x188], RZ ;  /* 0x0000620019107a10 */ /* 0x000fc80007f9e0ff */
[----:B------:R-:W-:-:S05]  /*1380*/  IADD3.X R17, R21, c[0x0][0x18c], RZ, P4, !PT ;  /* 0x0000630015117a10 */ /* 0x000fca00027fe4ff */
[----:B--2---:R-:W-:Y:S01]  /*1390*/  @!P1 STG.E [R16.64], R18 ;  /* 0x0000001210009986 */ /* 0x004fe2000c101906 */
[----:B------:R-:W-:-:S04]  /*13a0*/  F2FP.BF16.PACK_AB R15, R26, R19 ;  /* 0x000000131a0f723e */ /* 0x000fc800000010ff */
[C---:B------:R-:W-:Y:S01]  /*13b0*/  PRMT R19, R15.reuse, 0x7610, R19 ;  /* 0x000076100f137816 */ /* 0x040fe20000000013 */
[----:B------:R-:W-:Y:S01]  /*13c0*/  BAR.SYNC.DEFER_BLOCKING 0x0 ;  /* 0x0000000000007b1d */ /* 0x000fe20000010000 */
[----:B------:R-:W-:-:S05]  /*13d0*/  PRMT R23, R15, 0x7632, R23 ;  /* 0x000076320f177816 */ /* 0x000fca0000000017 */
[----:B------:R-:W-:Y:S04]  /*13e0*/  STS.U16 [R13], R19 ;  /* 0x000000130d007388 */ /* 0x000fe80000000400 */
[----:B------:R-:W-:Y:S04]  /*13f0*/  STS.U16 [R12+0x40], R23 ;  /* 0x000040170c007388 */ /* 0x000fe80000000400 */
[----:B------:R-:W-:Y:S01]  /*1400*/  BAR.SYNC.DEFER_BLOCKING 0x0 ;  /* 0x0000000000007b1d */ /* 0x000fe20000010000 */
[----:B------:R-:W-:-:S05]  /*1410*/  IADD3 R20, P4, R25, c[0x0][0x190], RZ ;  /* 0x0000640019147a10 */ /* 0x000fca0007f9e0ff */
[----:B------:R-:W0:Y:S01]  /*1420*/  LDS R15, [R22] ;  /* 0x00000000160f7984 */ /* 0x000e220000000800 */
[----:B------:R-:W-:Y:S02]  /*1430*/  IADD3.X R21, R21, c[0x0][0x194], RZ, P4, !PT ;  /* 0x0000650015157a10 */ /* 0x000fe400027fe4ff */
[----:B------:R-:W-:Y:S01]  /*1440*/  PLOP3.LUT P4, PT, PT, PT, UP0, 0x80, 0x0 ;  /* 0x000000000000781c */ /* 0x000fe20003f8f008 */
[----:B------:R-:W-:Y:S01]  /*1450*/  UPLOP3.LUT UP0, UPT, UPT, UPT, UPT, 0x40, 0x0 ;  /* 0x000000000000789c */ /* 0x000fe20003f0e870 */
[----:B------:R-:W-:Y:S01]  /*1460*/  IMAD.MOV.U32 R34, RZ, RZ, 0x40 ;  /* 0x00000040ff227424 */ /* 0x000fe200078e00ff */
[----:B0-----:R0:W-:Y:S10]  /*1470*/  @!P1 STG.E [R20.64], R15 ;  /* 0x0000000f14009986 */ /* 0x0011f4000c101906 */
[----:B------:R-:W-:Y:S05]  /*1480*/  @P4 BRA `(.L_x_2) ;  /* 0xfffff33000004947 */ /* 0x000fea000383ffff */
[----:B------:R-:W-:Y:S05]  /*1490*/  EXIT ;  /* 0x000000000000794d */ /* 0x000fea0003800000 */
.L_x_3:
[----:B------:R-:W-:-:S00]  /*14a0*/  BRA `(.L_x_3) ;  /* 0xfffffff000007947 */ /* 0x000fc0000383ffff */
[----:B------:R-:W-:-:S00]  /*14b0*/  NOP ;  /* 0x0000000000007918 */ /* 0x000fc00000000000 */
        /* <DEDUP_REMOVED lines=12> */
.L_x_4:


//--------------------- .nv.global.init           --------------------------
	.section	.nv.global.init,"aw",@progbits
.nv.global.init:
	.type		_$_str,@object
	.size		_$_str,(.L_0 - _$_str)
_$_str:
        /*0000*/ 	.byte	0x5f, 0x5f, 0x43, 0x55, 0x44, 0x41, 0x5f, 0x46, 0x54, 0x5a, 0x00
.L_0:


//--------------------- .nv.shared.triton_red_fused__scaled_dot_product_flash_attention__to_copy_add_mean_mul_pow_rsqrt_2 --------------------------
	.section	.nv.shared.triton_red_fused__scaled_dot_product_flash_attention__to_copy_add_mean_mul_pow_rsqrt_2,"aw",@nobits
	.sectionflags	@""
	.align	16
